//
// Generated by NVIDIA NVVM Compiler
//
// Compiler Build ID: CL-36424714
// Cuda compilation tools, release 13.0, V13.0.88
// Based on NVVM 20.0.0
//

.version 9.0
.target sm_100
.address_size 64

	// .globl	_Z11wmma_kernelP6__halfS0_Pf

.visible .entry _Z11wmma_kernelP6__halfS0_Pf(
	.param .u64 .ptr .align 1 _Z11wmma_kernelP6__halfS0_Pf_param_0,
	.param .u64 .ptr .align 1 _Z11wmma_kernelP6__halfS0_Pf_param_1,
	.param .u64 .ptr .align 1 _Z11wmma_kernelP6__halfS0_Pf_param_2
)
{
	.reg .b32 	%r<18>;
	.reg .b32 	%f<10>;
	.reg .b64 	%rd<7>;

	ld.param.u64 	%rd1, [_Z11wmma_kernelP6__halfS0_Pf_param_0];
	ld.param.u64 	%rd2, [_Z11wmma_kernelP6__halfS0_Pf_param_1];
	ld.param.u64 	%rd3, [_Z11wmma_kernelP6__halfS0_Pf_param_2];
	cvta.to.global.u64 	%rd4, %rd1;
	cvta.to.global.u64 	%rd5, %rd2;
	cvta.to.global.u64 	%rd6, %rd3;
	mov.b32 	%r1, 16;
	wmma.load.a.sync.aligned.row.m16n16k16.global.f16 	{%r2, %r3, %r4, %r5, %r6, %r7, %r8, %r9}, [%rd4], %r1;
	wmma.load.b.sync.aligned.row.m16n16k16.global.f16 	{%r10, %r11, %r12, %r13, %r14, %r15, %r16, %r17}, [%rd5], %r1;
	mov.f32 	%f1, 0f00000000;
	wmma.mma.sync.aligned.row.row.m16n16k16.f32.f32 {%f2, %f3, %f4, %f5, %f6, %f7, %f8, %f9}, {%r2, %r3, %r4, %r5, %r6, %r7, %r8, %r9}, {%r10, %r11, %r12, %r13, %r14, %r15, %r16, %r17}, {%f1, %f1, %f1, %f1, %f1, %f1, %f1, %f1};
	wmma.store.d.sync.aligned.row.m16n16k16.global.f32 	[%rd6], {%f2, %f3, %f4, %f5, %f6, %f7, %f8, %f9}, %r1;
	ret;

}
	// .globl	_Z10float2halfPfP6__halfi
.visible .entry _Z10float2halfPfP6__halfi(
	.param .u64 .ptr .align 1 _Z10float2halfPfP6__halfi_param_0,
	.param .u64 .ptr .align 1 _Z10float2halfPfP6__halfi_param_1,
	.param .u32 _Z10float2halfPfP6__halfi_param_2
)
{
	.reg .b16 	%rs<2>;
	.reg .b32 	%r<5>;
	.reg .b32 	%f<2>;
	.reg .b64 	%rd<9>;

	ld.param.u64 	%rd1, [_Z10float2halfPfP6__halfi_param_0];
	ld.param.u64 	%rd2, [_Z10float2halfPfP6__halfi_param_1];
	cvta.to.global.u64 	%rd3, %rd2;
	cvta.to.global.u64 	%rd4, %rd1;
	mov.u32 	%r1, %tid.x;
	mov.u32 	%r2, %ctaid.x;
	mov.u32 	%r3, %ntid.x;
	mad.lo.s32 	%r4, %r2, %r3, %r1;
	mul.wide.s32 	%rd5, %r4, 4;
	add.s64 	%rd6, %rd4, %rd5;
	ld.global.f32 	%f1, [%rd6];
	// begin inline asm
	{  cvt.rn.f16.f32 %rs1, %f1;}

	// end inline asm
	mul.wide.s32 	%rd7, %r4, 2;
	add.s64 	%rd8, %rd3, %rd7;
	st.global.u16 	[%rd8], %rs1;
	ret;

}
	// .globl	_Z10half2floatP6__halfPfi
.visible .entry _Z10half2floatP6__halfPfi(
	.param .u64 .ptr .align 1 _Z10half2floatP6__halfPfi_param_0,
	.param .u64 .ptr .align 1 _Z10half2floatP6__halfPfi_param_1,
	.param .u32 _Z10half2floatP6__halfPfi_param_2
)
{
	.reg .b16 	%rs<2>;
	.reg .b32 	%r<5>;
	.reg .b32 	%f<2>;
	.reg .b64 	%rd<9>;

	ld.param.u64 	%rd1, [_Z10half2floatP6__halfPfi_param_0];
	ld.param.u64 	%rd2, [_Z10half2floatP6__halfPfi_param_1];
	cvta.to.global.u64 	%rd3, %rd2;
	cvta.to.global.u64 	%rd4, %rd1;
	mov.u32 	%r1, %tid.x;
	mov.u32 	%r2, %ctaid.x;
	mov.u32 	%r3, %ntid.x;
	mad.lo.s32 	%r4, %r2, %r3, %r1;
	mul.wide.s32 	%rd5, %r4, 2;
	add.s64 	%rd6, %rd4, %rd5;
	ld.global.u16 	%rs1, [%rd6];
	// begin inline asm
	{  cvt.f32.f16 %f1, %rs1;}

	// end inline asm
	mul.wide.s32 	%rd7, %r4, 4;
	add.s64 	%rd8, %rd3, %rd7;
	st.global.f32 	[%rd8], %f1;
	ret;

}
	// .globl	_Z15doNothingKernelv
.visible .entry _Z15doNothingKernelv()
{


	ret;

}


// ===== COMPILED SASS (sm_100) =====

	.target	sm_100

	.elftype	@"ET_EXEC"


//--------------------- .note.nv.tkinfo           --------------------------
	.section	.note.nv.tkinfo,"",@"SHT_NOTE"
	.sectionflags	@"SHF_NOTE_NV_TKINFO"
	.tkinfo
        /*0018*/ 	.word	0x00000002
        /*0030*/ 	.string	""
        /*0030*/ 	.string	"ptxas"
        /*0030*/ 	.string	"Cuda compilation tools, release 13.0, V13.0.88"
        /*0030*/ 	.string	"Build cuda_13.0.r13.0/compiler.36424714_0"
        /*0030*/ 	.string	"-arch sm_100 -m 64 "



//--------------------- .note.nv.cuinfo           --------------------------
	.section	.note.nv.cuinfo,"",@"SHT_NOTE"
	.sectionflags	@"SHF_NOTE_NV_CUINFO"
        /*0018*/ 	.short	0x0002
        /*001a*/ 	.short	0x0064
        /*001c*/ 	.short	0x0082
	.zero		2


//--------------------- .nv.info                  --------------------------
	.section	.nv.info,"",@"SHT_CUDA_INFO"
	.align	4


	//----- nvinfo : EIATTR_REGCOUNT
	.align		4
        /*0000*/ 	.byte	0x04, 0x2f
        /*0002*/ 	.short	(.L_1 - .L_0)
	.align		4
.L_0:
        /*0004*/ 	.word	index@(_Z11wmma_kernelP6__halfS0_Pf)
        /*0008*/ 	.word	0x0000001a


	//----- nvinfo : EIATTR_FRAME_SIZE
	.align		4
.L_1:
        /*000c*/ 	.byte	0x04, 0x11
        /*000e*/ 	.short	(.L_3 - .L_2)
	.align		4
.L_2:
        /*0010*/ 	.word	index@(_Z11wmma_kernelP6__halfS0_Pf)
        /*0014*/ 	.word	0x00000000


	//----- nvinfo : EIATTR_REGCOUNT
	.align		4
.L_3:
        /*0018*/ 	.byte	0x04, 0x2f
        /*001a*/ 	.short	(.L_5 - .L_4)
	.align		4
.L_4:
        /*001c*/ 	.word	index@(_Z10float2halfPfP6__halfi)
        /*0020*/ 	.word	0x0000000a


	//----- nvinfo : EIATTR_FRAME_SIZE
	.align		4
.L_5:
        /*0024*/ 	.byte	0x04, 0x11
        /*0026*/ 	.short	(.L_7 - .L_6)
	.align		4
.L_6:
        /*0028*/ 	.word	index@(_Z10float2halfPfP6__halfi)
        /*002c*/ 	.word	0x00000000


	//----- nvinfo : EIATTR_REGCOUNT
	.align		4
.L_7:
        /*0030*/ 	.byte	0x04, 0x2f
        /*0032*/ 	.short	(.L_9 - .L_8)
	.align		4
.L_8:
        /*0034*/ 	.word	index@(_Z10half2floatP6__halfPfi)
        /*0038*/ 	.word	0x0000000a


	//----- nvinfo : EIATTR_FRAME_SIZE
	.align		4
.L_9:
        /*003c*/ 	.byte	0x04, 0x11
        /*003e*/ 	.short	(.L_11 - .L_10)
	.align		4
.L_10:
        /*0040*/ 	.word	index@(_Z10half2floatP6__halfPfi)
        /*0044*/ 	.word	0x00000000


	//----- nvinfo : EIATTR_REGCOUNT
	.align		4
.L_11:
        /*0048*/ 	.byte	0x04, 0x2f
        /*004a*/ 	.short	(.L_13 - .L_12)
	.align		4
.L_12:
        /*004c*/ 	.word	index@(_Z15doNothingKernelv)
        /*0050*/ 	.word	0x00000004


	//----- nvinfo : EIATTR_FRAME_SIZE
	.align		4
.L_13:
        /*0054*/ 	.byte	0x04, 0x11
        /*0056*/ 	.short	(.L_15 - .L_14)
	.align		4
.L_14:
        /*0058*/ 	.word	index@(_Z15doNothingKernelv)
        /*005c*/ 	.word	0x00000000


	//----- nvinfo : EIATTR_MIN_STACK_SIZE
	.align		4
.L_15:
        /*0060*/ 	.byte	0x04, 0x12
        /*0062*/ 	.short	(.L_17 - .L_16)
	.align		4
.L_16:
        /*0064*/ 	.word	index@(_Z15doNothingKernelv)
        /*0068*/ 	.word	0x00000000


	//----- nvinfo : EIATTR_MIN_STACK_SIZE
	.align		4
.L_17:
        /*006c*/ 	.byte	0x04, 0x12
        /*006e*/ 	.short	(.L_19 - .L_18)
	.align		4
.L_18:
        /*0070*/ 	.word	index@(_Z10half2floatP6__halfPfi)
        /*0074*/ 	.word	0x00000000


	//----- nvinfo : EIATTR_MIN_STACK_SIZE
	.align		4
.L_19:
        /*0078*/ 	.byte	0x04, 0x12
        /*007a*/ 	.short	(.L_21 - .L_20)
	.align		4
.L_20:
        /*007c*/ 	.word	index@(_Z10float2halfPfP6__halfi)
        /*0080*/ 	.word	0x00000000


	//----- nvinfo : EIATTR_MIN_STACK_SIZE
	.align		4
.L_21:
        /*0084*/ 	.byte	0x04, 0x12
        /*0086*/ 	.short	(.L_23 - .L_22)
	.align		4
.L_22:
        /*0088*/ 	.word	index@(_Z11wmma_kernelP6__halfS0_Pf)
        /*008c*/ 	.word	0x00000000
.L_23:


//--------------------- .nv.compat                --------------------------
	.section	.nv.compat,"",@"SHT_CUDA_COMPAT_INFO"
	.align	4
        /*0000*/ 	.byte	0x02, 0x09, 0x00, 0x00, 0x02, 0x02, 0x01, 0x00, 0x02, 0x05, 0x05, 0x00, 0x03, 0x07, 0x01, 0x01
        /*0010*/ 	.byte	0x02, 0x03, 0x00, 0x00, 0x02, 0x06, 0x01, 0x00, 0x04, 0x0b, 0x08, 0x00, 0x09, 0x00, 0x00, 0x00
        /*0020*/ 	.byte	0x00, 0x00, 0x00, 0x00


//--------------------- .nv.info._Z15doNothingKernelv --------------------------
	.section	.nv.info._Z15doNothingKernelv,"",@"SHT_CUDA_INFO"
	.sectionflags	@""
	.align	4


	//----- nvinfo : EIATTR_CUDA_API_VERSION
	.align		4
        /*0000*/ 	.byte	0x04, 0x37
        /*0002*/ 	.short	(.L_25 - .L_24)
.L_24:
        /*0004*/ 	.word	0x00000082


	//----- nvinfo : EIATTR_SPARSE_MMA_MASK
	.align		4
.L_25:
        /*0008*/ 	.byte	0x03, 0x50
        /*000a*/ 	.short	0x0000


	//----- nvinfo : EIATTR_MAXREG_COUNT
	.align		4
        /*000c*/ 	.byte	0x03, 0x1b
        /*000e*/ 	.short	0x00ff


	//----- nvinfo : EIATTR_MERCURY_ISA_VERSION
	.align		4
        /*0010*/ 	.byte	0x03, 0x5f
        /*0012*/ 	.short	0x0101


	//----- nvinfo : EIATTR_VRC_CTA_INIT_COUNT
	.align		4
        /*0014*/ 	.byte	0x02, 0x4a
	.zero		1
	.zero		1


	//----- nvinfo : EIATTR_EXIT_INSTR_OFFSETS
	.align		4
        /*0018*/ 	.byte	0x04, 0x1c
        /*001a*/ 	.short	(.L_27 - .L_26)


	//   ....[0]....
.L_26:
        /*001c*/ 	.word	0x00000010


	//----- nvinfo : EIATTR_SW_WAR
	.align		4
.L_27:
        /*0020*/ 	.byte	0x04, 0x36
        /*0022*/ 	.short	(.L_29 - .L_28)
.L_28:
        /*0024*/ 	.word	0x00000008
.L_29:


//--------------------- .nv.info._Z10half2floatP6__halfPfi --------------------------
	.section	.nv.info._Z10half2floatP6__halfPfi,"",@"SHT_CUDA_INFO"
	.sectionflags	@""
	.align	4


	//----- nvinfo : EIATTR_CUDA_API_VERSION
	.align		4
        /*0000*/ 	.byte	0x04, 0x37
        /*0002*/ 	.short	(.L_31 - .L_30)
.L_30:
        /*0004*/ 	.word	0x00000082


	//----- nvinfo : EIATTR_KPARAM_INFO
	.align		4
.L_31:
        /*0008*/ 	.byte	0x04, 0x17
        /*000a*/ 	.short	(.L_33 - .L_32)
.L_32:
        /*000c*/ 	.word	0x00000000
        /*0010*/ 	.short	0x0002
        /*0012*/ 	.short	0x0010
        /*0014*/ 	.byte	0x00, 0xf0, 0x11, 0x00


	//----- nvinfo : EIATTR_KPARAM_INFO
	.align		4
.L_33:
        /*0018*/ 	.byte	0x04, 0x17
        /*001a*/ 	.short	(.L_35 - .L_34)
.L_34:
        /*001c*/ 	.word	0x00000000
        /*0020*/ 	.short	0x0001
        /*0022*/ 	.short	0x0008
        /*0024*/ 	.byte	0x00, 0xf5, 0x21, 0x00


	//----- nvinfo : EIATTR_KPARAM_INFO
	.align		4
.L_35:
        /*0028*/ 	.byte	0x04, 0x17
        /*002a*/ 	.short	(.L_37 - .L_36)
.L_36:
        /*002c*/ 	.word	0x00000000
        /*0030*/ 	.short	0x0000
        /*0032*/ 	.short	0x0000
        /*0034*/ 	.byte	0x00, 0xf5, 0x21, 0x00


	//----- nvinfo : EIATTR_SPARSE_MMA_MASK
	.align		4
.L_37:
        /*0038*/ 	.byte	0x03, 0x50
        /*003a*/ 	.short	0x0000


	//----- nvinfo : EIATTR_MAXREG_COUNT
	.align		4
        /*003c*/ 	.byte	0x03, 0x1b
        /*003e*/ 	.short	0x00ff


	//----- nvinfo : EIATTR_MERCURY_ISA_VERSION
	.align		4
        /*0040*/ 	.byte	0x03, 0x5f
        /*0042*/ 	.short	0x0101


	//----- nvinfo : EIATTR_VRC_CTA_INIT_COUNT
	.align		4
        /*0044*/ 	.byte	0x02, 0x4a
	.zero		1
	.zero		1


	//----- nvinfo : EIATTR_EXIT_INSTR_OFFSETS
	.align		4
        /*0048*/ 	.byte	0x04, 0x1c
        /*004a*/ 	.short	(.L_39 - .L_38)


	//   ....[0]....
.L_38:
        /*004c*/ 	.word	0x000000d0


	//----- nvinfo : EIATTR_CBANK_PARAM_SIZE
	.align		4
.L_39:
        /*0050*/ 	.byte	0x03, 0x19
        /*0052*/ 	.short	0x0014


	//----- nvinfo : EIATTR_PARAM_CBANK
	.align		4
        /*0054*/ 	.byte	0x04, 0x0a
        /*0056*/ 	.short	(.L_41 - .L_40)
	.align		4
.L_40:
        /*0058*/ 	.word	index@(.nv.constant0._Z10half2floatP6__halfPfi)
        /*005c*/ 	.short	0x0380
        /*005e*/ 	.short	0x0014


	//----- nvinfo : EIATTR_SW_WAR
	.align		4
.L_41:
        /*0060*/ 	.byte	0x04, 0x36
        /*0062*/ 	.short	(.L_43 - .L_42)
.L_42:
        /*0064*/ 	.word	0x00000008
.L_43:


//--------------------- .nv.info._Z10float2halfPfP6__halfi --------------------------
	.section	.nv.info._Z10float2halfPfP6__halfi,"",@"SHT_CUDA_INFO"
	.sectionflags	@""
	.align	4


	//----- nvinfo : EIATTR_CUDA_API_VERSION
	.align		4
        /*0000*/ 	.byte	0x04, 0x37
        /*0002*/ 	.short	(.L_45 - .L_44)
.L_44:
        /*0004*/ 	.word	0x00000082


	//----- nvinfo : EIATTR_KPARAM_INFO
	.align		4
.L_45:
        /*0008*/ 	.byte	0x04, 0x17
        /*000a*/ 	.short	(.L_47 - .L_46)
.L_46:
        /*000c*/ 	.word	0x00000000
        /*0010*/ 	.short	0x0002
        /*0012*/ 	.short	0x0010
        /*0014*/ 	.byte	0x00, 0xf0, 0x11, 0x00


	//----- nvinfo : EIATTR_KPARAM_INFO
	.align		4
.L_47:
        /*0018*/ 	.byte	0x04, 0x17
        /*001a*/ 	.short	(.L_49 - .L_48)
.L_48:
        /*001c*/ 	.word	0x00000000
        /*0020*/ 	.short	0x0001
        /*0022*/ 	.short	0x0008
        /*0024*/ 	.byte	0x00, 0xf5, 0x21, 0x00


	//----- nvinfo : EIATTR_KPARAM_INFO
	.align		4
.L_49:
        /*0028*/ 	.byte	0x04, 0x17
        /*002a*/ 	.short	(.L_51 - .L_50)
.L_50:
        /*002c*/ 	.word	0x00000000
        /*0030*/ 	.short	0x0000
        /*0032*/ 	.short	0x0000
        /*0034*/ 	.byte	0x00, 0xf5, 0x21, 0x00


	//----- nvinfo : EIATTR_SPARSE_MMA_MASK
	.align		4
.L_51:
        /*0038*/ 	.byte	0x03, 0x50
        /*003a*/ 	.short	0x0000


	//----- nvinfo : EIATTR_MAXREG_COUNT
	.align		4
        /*003c*/ 	.byte	0x03, 0x1b
        /*003e*/ 	.short	0x00ff


	//----- nvinfo : EIATTR_MERCURY_ISA_VERSION
	.align		4
        /*0040*/ 	.byte	0x03, 0x5f
        /*0042*/ 	.short	0x0101


	//----- nvinfo : EIATTR_VRC_CTA_INIT_COUNT
	.align		4
        /*0044*/ 	.byte	0x02, 0x4a
	.zero		1
	.zero		1


	//----- nvinfo : EIATTR_EXIT_INSTR_OFFSETS
	.align		4
        /*0048*/ 	.byte	0x04, 0x1c
        /*004a*/ 	.short	(.L_53 - .L_52)


	//   ....[0]....
.L_52:
        /*004c*/ 	.word	0x000000d0


	//----- nvinfo : EIATTR_CBANK_PARAM_SIZE
	.align		4
.L_53:
        /*0050*/ 	.byte	0x03, 0x19
        /*0052*/ 	.short	0x0014


	//----- nvinfo : EIATTR_PARAM_CBANK
	.align		4
        /*0054*/ 	.byte	0x04, 0x0a
        /*0056*/ 	.short	(.L_55 - .L_54)
	.align		4
.L_54:
        /*0058*/ 	.word	index@(.nv.constant0._Z10float2halfPfP6__halfi)
        /*005c*/ 	.short	0x0380
        /*005e*/ 	.short	0x0014


	//----- nvinfo : EIATTR_SW_WAR
	.align		4
.L_55:
        /*0060*/ 	.byte	0x04, 0x36
        /*0062*/ 	.short	(.L_57 - .L_56)
.L_56:
        /*0064*/ 	.word	0x00000008
.L_57:


//--------------------- .nv.info._Z11wmma_kernelP6__halfS0_Pf --------------------------
	.section	.nv.info._Z11wmma_kernelP6__halfS0_Pf,"",@"SHT_CUDA_INFO"
	.sectionflags	@""
	.align	4


	//----- nvinfo : EIATTR_CUDA_API_VERSION
	.align		4
        /*0000*/ 	.byte	0x04, 0x37
        /*0002*/ 	.short	(.L_59 - .L_58)
.L_58:
        /*0004*/ 	.word	0x00000082


	//----- nvinfo : EIATTR_KPARAM_INFO
	.align		4
.L_59:
        /*0008*/ 	.byte	0x04, 0x17
        /*000a*/ 	.short	(.L_61 - .L_60)
.L_60:
        /*000c*/ 	.word	0x00000000
        /*0010*/ 	.short	0x0002
        /*0012*/ 	.short	0x0010
        /*0014*/ 	.byte	0x00, 0xf5, 0x21, 0x00


	//----- nvinfo : EIATTR_KPARAM_INFO
	.align		4
.L_61:
        /*0018*/ 	.byte	0x04, 0x17
        /*001a*/ 	.short	(.L_63 - .L_62)
.L_62:
        /*001c*/ 	.word	0x00000000
        /*0020*/ 	.short	0x0001
        /*0022*/ 	.short	0x0008
        /*0024*/ 	.byte	0x00, 0xf5, 0x21, 0x00


	//----- nvinfo : EIATTR_KPARAM_INFO
	.align		4
.L_63:
        /*0028*/ 	.byte	0x04, 0x17
        /*002a*/ 	.short	(.L_65 - .L_64)
.L_64:
        /*002c*/ 	.word	0x00000000
        /*0030*/ 	.short	0x0000
        /*0032*/ 	.short	0x0000
        /*0034*/ 	.byte	0x00, 0xf5, 0x21, 0x00


	//----- nvinfo : EIATTR_SPARSE_MMA_MASK
	.align		4
.L_65:
        /*0038*/ 	.byte	0x03, 0x50
        /*003a*/ 	.short	0x0000


	//----- nvinfo : EIATTR_WMMA_USED
	.align		4
        /*003c*/ 	.byte	0x01, 0x2b
	.zero		2


	//----- nvinfo : EIATTR_MAXREG_COUNT
	.align		4
        /*0040*/ 	.byte	0x03, 0x1b
        /*0042*/ 	.short	0x00ff


	//----- nvinfo : EIATTR_MERCURY_ISA_VERSION
	.align		4
        /*0044*/ 	.byte	0x03, 0x5f
        /*0046*/ 	.short	0x0101


	//----- nvinfo : EIATTR_VRC_CTA_INIT_COUNT
	.align		4
        /*0048*/ 	.byte	0x02, 0x4a
	.zero		1
	.zero		1


	//----- nvinfo : EIATTR_EXIT_INSTR_OFFSETS
	.align		4
        /*004c*/ 	.byte	0x04, 0x1c
        /*004e*/ 	.short	(.L_67 - .L_66)


	//   ....[0]....
.L_66:
        /*0050*/ 	.word	0x00000210


	//----- nvinfo : EIATTR_CBANK_PARAM_SIZE
	.align		4
.L_67:
        /*0054*/ 	.byte	0x03, 0x19
        /*0056*/ 	.short	0x0018


	//----- nvinfo : EIATTR_PARAM_CBANK
	.align		4
        /*0058*/ 	.byte	0x04, 0x0a
        /*005a*/ 	.short	(.L_69 - .L_68)
	.align		4
.L_68:
        /*005c*/ 	.word	index@(.nv.constant0._Z11wmma_kernelP6__halfS0_Pf)
        /*0060*/ 	.short	0x0380
        /*0062*/ 	.short	0x0018


	//----- nvinfo : EIATTR_SW_WAR
	.align		4
.L_69:
        /*0064*/ 	.byte	0x04, 0x36
        /*0066*/ 	.short	(.L_71 - .L_70)
.L_70:
        /*0068*/ 	.word	0x00000008
.L_71:


//--------------------- .nv.callgraph             --------------------------
	.section	.nv.callgraph,"",@"SHT_CUDA_CALLGRAPH"
	.align	4
	.sectionentsize	8
	.align		4
        /*0000*/ 	.word	0x00000000
	.align		4
        /*0004*/ 	.word	0xffffffff
	.align		4
        /*0008*/ 	.word	0x00000000
	.align		4
        /*000c*/ 	.word	0xfffffffe
	.align		4
        /*0010*/ 	.word	0x00000000
	.align		4
        /*0014*/ 	.word	0xfffffffd
	.align		4
        /*0018*/ 	.word	0x00000000
	.align		4
        /*001c*/ 	.word	0xfffffffc


//--------------------- .text._Z15doNothingKernelv --------------------------
	.section	.text._Z15doNothingKernelv,"ax",@progbits
	.align	128
        .global         _Z15doNothingKernelv
        .type           _Z15doNothingKernelv,@function
        .size           _Z15doNothingKernelv,(.L_x_4 - _Z15doNothingKernelv)
        .other          _Z15doNothingKernelv,@"STO_CUDA_ENTRY STV_DEFAULT"
_Z15doNothingKernelv:
.text._Z15doNothingKernelv:
[----:B------:R-:W-:Y:S01]  /*0000*/  LDC R1, c[0x0][0x37c] ;  /* 0x0000df00ff017b82 */ /* 0x000fe20000000800 */
[----:B------:R-:W-:Y:S05]  /*0010*/  EXIT ;  /* 0x000000000000794d */ /* 0x000fea0003800000 */
.L_x_0:
[----:B------:R-:W-:-:S00]  /*0020*/  BRA `(.L_x_0) ;  /* 0xfffffffc00fc7947 */ /* 0x000fc0000383ffff */
[----:B------:R-:W-:-:S00]  /*0030*/  NOP ;  /* 0x0000000000007918 */ /* 0x000fc00000000000 */
        /* <DEDUP_REMOVED lines=12> */
.L_x_4:


//--------------------- .text._Z10half2floatP6__halfPfi --------------------------
	.section	.text._Z10half2floatP6__halfPfi,"ax",@progbits
	.align	128
        .global         _Z10half2floatP6__halfPfi
        .type           _Z10half2floatP6__halfPfi,@function
        .size           _Z10half2floatP6__halfPfi,(.L_x_5 - _Z10half2floatP6__halfPfi)
        .other          _Z10half2floatP6__halfPfi,@"STO_CUDA_ENTRY STV_DEFAULT"
_Z10half2floatP6__halfPfi:
.text._Z10half2floatP6__halfPfi:
[----:B------:R-:W-:Y:S01]  /*0000*/  LDC R1, c[0x0][0x37c] ;  /* 0x0000df00ff017b82 */ /* 0x000fe20000000800 */
[----:B------:R-:W0:Y:S07]  /*0010*/  S2R R7, SR_TID.X ;  /* 0x0000000000077919 */ /* 0x000e2e0000002100 */
[----:B------:R-:W0:Y:S01]  /*0020*/  S2UR UR6, SR_CTAID.X ;  /* 0x00000000000679c3 */ /* 0x000e220000002500 */
[----:B------:R-:W1:Y:S07]  /*0030*/  LDCU.64 UR4, c[0x0][0x358] ;  /* 0x00006b00ff0477ac */ /* 0x000e6e0008000a00 */
[----:B------:R-:W0:Y:S08]  /*0040*/  LDC R0, c[0x0][0x360] ;  /* 0x0000d800ff007b82 */ /* 0x000e300000000800 */
[----:B------:R-:W2:Y:S08]  /*0050*/  LDC.64 R2, c[0x0][0x380] ;  /* 0x0000e000ff027b82 */ /* 0x000eb00000000a00 */
[----:B------:R-:W3:Y:S01]  /*0060*/  LDC.64 R4, c[0x0][0x388] ;  /* 0x0000e200ff047b82 */ /* 0x000ee20000000a00 */
[----:B0-----:R-:W-:-:S04]  /*0070*/  IMAD R7, R0, UR6, R7 ;  /* 0x0000000600077c24 */ /* 0x001fc8000f8e0207 */
[----:B--2---:R-:W-:-:S06]  /*0080*/  IMAD.WIDE R2, R7, 0x2, R2 ;  /* 0x0000000207027825 */ /* 0x004fcc00078e0202 */
[----:B-1----:R-:W2:Y:S01]  /*0090*/  LDG.E.U16 R2, desc[UR4][R2.64] ;  /* 0x0000000402027981 */ /* 0x002ea2000c1e1500 */
[----:B---3--:R-:W-:-:S04]  /*00a0*/  IMAD.WIDE R4, R7, 0x4, R4 ;  /* 0x0000000407047825 */ /* 0x008fc800078e0204 */
[----:B--2---:R-:W-:-:S05]  /*00b0*/  HADD2.F32 R7, -RZ, R2.H0_H0 ;  /* 0x20000002ff077230 */ /* 0x004fca0000004100 */
[----:B------:R-:W-:Y:S01]  /*00c0*/  STG.E desc[UR4][R4.64], R7 ;  /* 0x0000000704007986 */ /* 0x000fe2000c101904 */
[----:B------:R-:W-:Y:S05]  /*00d0*/  EXIT ;  /* 0x000000000000794d */ /* 0x000fea0003800000 */
.L_x_1:
        /* <DEDUP_REMOVED lines=10> */
.L_x_5:


//--------------------- .text._Z10float2halfPfP6__halfi --------------------------
	.section	.text._Z10float2halfPfP6__halfi,"ax",@progbits
	.align	128
        .global         _Z10float2halfPfP6__halfi
        .type           _Z10float2halfPfP6__halfi,@function
        .size           _Z10float2halfPfP6__halfi,(.L_x_6 - _Z10float2halfPfP6__halfi)
        .other          _Z10float2halfPfP6__halfi,@"STO_CUDA_ENTRY STV_DEFAULT"
_Z10float2halfPfP6__halfi:
.text._Z10float2halfPfP6__halfi:
        /* <DEDUP_REMOVED lines=9> */
[----:B-1----:R-:W2:Y:S01]  /*0090*/  LDG.E R2, desc[UR4][R2.64] ;  /* 0x0000000402027981 */ /* 0x002ea2000c1e1900 */
[----:B---3--:R-:W-:Y:S01]  /*00a0*/  IMAD.WIDE R4, R7, 0x2, R4 ;  /* 0x0000000207047825 */ /* 0x008fe200078e0204 */
[----:B--2---:R-:W-:-:S05]  /*00b0*/  F2FP.F16.F32.PACK_AB R0, RZ, R2 ;  /* 0x00000002ff00723e */ /* 0x004fca00000000ff */
[----:B------:R-:W-:Y:S01]  /*00c0*/  STG.E.U16 desc[UR4][R4.64], R0 ;  /* 0x0000000004007986 */ /* 0x000fe2000c101504 */
[----:B------:R-:W-:Y:S05]  /*00d0*/  EXIT ;  /* 0x000000000000794d */ /* 0x000fea0003800000 */
.L_x_2:
        /* <DEDUP_REMOVED lines=10> */
.L_x_6:


//--------------------- .text._Z11wmma_kernelP6__halfS0_Pf --------------------------
	.section	.text._Z11wmma_kernelP6__halfS0_Pf,"ax",@progbits
	.align	128
        .global         _Z11wmma_kernelP6__halfS0_Pf
        .type           _Z11wmma_kernelP6__halfS0_Pf,@function
        .size           _Z11wmma_kernelP6__halfS0_Pf,(.L_x_7 - _Z11wmma_kernelP6__halfS0_Pf)
        .other          _Z11wmma_kernelP6__halfS0_Pf,@"STO_CUDA_ENTRY STV_DEFAULT"
_Z11wmma_kernelP6__halfS0_Pf:
.text._Z11wmma_kernelP6__halfS0_Pf:
[----:B------:R-:W-:Y:S01]  /*0000*/  LDC R1, c[0x0][0x37c] ;  /* 0x0000df00ff017b82 */ /* 0x000fe20000000800 */
[----:B------:R-:W0:Y:S01]  /*0010*/  S2R R5, SR_LANEID ;  /* 0x0000000000057919 */ /* 0x000e220000000000 */
[----:B------:R-:W1:Y:S01]  /*0020*/  LDCU.128 UR8, c[0x0][0x380] ;  /* 0x00007000ff0877ac */ /* 0x000e620008000c00 */
[----:B------:R-:W-:Y:S01]  /*0030*/  IMAD.MOV.U32 R3, RZ, RZ, RZ ;  /* 0x000000ffff037224 */ /* 0x000fe200078e00ff */
[----:B------:R-:W2:Y:S01]  /*0040*/  LDCU.64 UR4, c[0x0][0x358] ;  /* 0x00006b00ff0477ac */ /* 0x000ea20008000a00 */
[----:B------:R-:W3:Y:S01]  /*0050*/  LDCU.64 UR6, c[0x0][0x390] ;  /* 0x00007200ff0677ac */ /* 0x000ee20008000a00 */
[----:B0-----:R-:W-:Y:S02]  /*0060*/  LOP3.LUT R2, R5, 0x3, RZ, 0xc0, !PT ;  /* 0x0000000305027812 */ /* 0x001fe400078ec0ff */
[----:B------:R-:W-:-:S05]  /*0070*/  SHF.R.U32.HI R5, RZ, 0x2, R5 ;  /* 0x00000002ff057819 */ /* 0x000fca0000011605 */
[----:B------:R-:W-:-:S03]  /*0080*/  IMAD.WIDE.U32 R2, R5, 0x8, R2 ;  /* 0x0000000805027825 */ /* 0x000fc600078e0002 */
[----:B-1----:R-:W-:-:S04]  /*0090*/  LEA R10, P0, R2, UR10, 0x2 ;  /* 0x0000000a020a7c11 */ /* 0x002fc8000f8010ff */
[----:B------:R-:W-:-:S05]  /*00a0*/  LEA.HI.X R11, R2, UR11, R3, 0x2, P0 ;  /* 0x0000000b020b7c11 */ /* 0x000fca00080f1403 */
[----:B--2---:R-:W2:Y:S04]  /*00b0*/  LDG.E R0, desc[UR4][R10.64] ;  /* 0x000000040a007981 */ /* 0x004ea8000c1e1900 */
[----:B------:R-:W4:Y:S04]  /*00c0*/  LDG.E R12, desc[UR4][R10.64+0x100] ;  /* 0x000100040a0c7981 */ /* 0x000f28000c1e1900 */
[----:B------:R-:W5:Y:S04]  /*00d0*/  LDG.E R13, desc[UR4][R10.64+0x10] ;  /* 0x000010040a0d7981 */ /* 0x000f68000c1e1900 */
[----:B------:R-:W3:Y:S01]  /*00e0*/  LDG.E R14, desc[UR4][R10.64+0x110] ;  /* 0x000110040a0e7981 */ /* 0x000ee2000c1e1900 */
[----:B------:R-:W-:-:S04]  /*00f0*/  LEA R8, P0, R2, UR8, 0x2 ;  /* 0x0000000802087c11 */ /* 0x000fc8000f8010ff */
[----:B------:R-:W-:-:S05]  /*0100*/  LEA.HI.X R9, R2, UR9, R3, 0x2, P0 ;  /* 0x0000000902097c11 */ /* 0x000fca00080f1403 */
[----:B------:R-:W3:Y:S04]  /*0110*/  LDG.E R4, desc[UR4][R8.64] ;  /* 0x0000000408047981 */ /* 0x000ee8000c1e1900 */
[----:B------:R-:W3:Y:S04]  /*0120*/  LDG.E R5, desc[UR4][R8.64+0x100] ;  /* 0x0001000408057981 */ /* 0x000ee8000c1e1900 */
[----:B------:R-:W3:Y:S04]  /*0130*/  LDG.E R6, desc[UR4][R8.64+0x10] ;  /* 0x0000100408067981 */ /* 0x000ee8000c1e1900 */
[----:B------:R-:W3:Y:S04]  /*0140*/  LDG.E R7, desc[UR4][R8.64+0x110] ;  /* 0x0001100408077981 */ /* 0x000ee8000c1e1900 */
[----:B--2---:R-:W-:Y:S04]  /*0150*/  MOVM.16.MT88 R16, R0 ;  /* 0x000000000010723a */ /* 0x004fe80000000000 */
[----:B----4-:R-:W0:Y:S04]  /*0160*/  MOVM.16.MT88 R17, R12 ;  /* 0x000000000c11723a */ /* 0x010e280000000000 */
[----:B-----5:R-:W-:Y:S04]  /*0170*/  MOVM.16.MT88 R18, R13 ;  /* 0x000000000d12723a */ /* 0x020fe80000000000 */
[----:B---3--:R-:W1:Y:S01]  /*0180*/  MOVM.16.MT88 R19, R14 ;  /* 0x000000000e13723a */ /* 0x008e620000000000 */
[C---:B0-----:R-:W-:Y:S08]  /*0190*/  HMMA.16816.F32 R20, R4.reuse, R16, RZ ;  /* 0x000000100414723c */ /* 0x041ff000000018ff */
[----:B-1----:R-:W-:Y:S01]  /*01a0*/  HMMA.16816.F32 R16, R4, R18, RZ ;  /* 0x000000120410723c */ /* 0x002fe200000018ff */
[----:B------:R-:W-:-:S04]  /*01b0*/  LEA R4, P0, R2, UR6, 0x3 ;  /* 0x0000000602047c11 */ /* 0x000fc8000f8018ff */
[----:B------:R-:W-:-:S06]  /*01c0*/  LEA.HI.X R5, R2, UR7, R3, 0x3, P0 ;  /* 0x0000000702057c11 */ /* 0x000fcc00080f1c03 */
[----:B------:R-:W-:Y:S04]  /*01d0*/  STG.E.64 desc[UR4][R4.64], R20 ;  /* 0x0000001404007986 */ /* 0x000fe8000c101b04 */
[----:B------:R-:W-:Y:S04]  /*01e0*/  STG.E.64 desc[UR4][R4.64+0x200], R22 ;  /* 0x0002001604007986 */ /* 0x000fe8000c101b04 */
[----:B------:R-:W-:Y:S04]  /*01f0*/  STG.E.64 desc[UR4][R4.64+0x20], R16 ;  /* 0x0000201004007986 */ /* 0x000fe8000c101b04 */
[----:B------:R-:W-:Y:S01]  /*0200*/  STG.E.64 desc[UR4][R4.64+0x220], R18 ;  /* 0x0002201204007986 */ /* 0x000fe2000c101b04 */
[----:B------:R-:W-:Y:S05]  /*0210*/  EXIT ;  /* 0x000000000000794d */ /* 0x000fea0003800000 */
.L_x_3:
        /* <DEDUP_REMOVED lines=14> */
.L_x_7:


//--------------------- .nv.shared.reserved.0     --------------------------
	.section	.nv.shared.reserved.0,"aw",@nobits
	.weak		__nv_reservedSMEM_offset_0_alias
	.size		__nv_reservedSMEM_offset_0_alias, 0, 64
	.other		__nv_reservedSMEM_offset_0_alias,@"STO_CUDA_RESERVED_SHARED STV_DEFAULT"
__nv_reservedSMEM_offset_0_alias:
	.zero		0
	.zero		64


//--------------------- .nv.constant0._Z15doNothingKernelv --------------------------
	.section	.nv.constant0._Z15doNothingKernelv,"a",@progbits
	.sectionflags	@""
	.align	4
.nv.constant0._Z15doNothingKernelv:
	.zero		896


//--------------------- .nv.constant0._Z10half2floatP6__halfPfi --------------------------
	.section	.nv.constant0._Z10half2floatP6__halfPfi,"a",@progbits
	.sectionflags	@""
	.align	4
.nv.constant0._Z10half2floatP6__halfPfi:
	.zero		916


//--------------------- .nv.constant0._Z10float2halfPfP6__halfi --------------------------
	.section	.nv.constant0._Z10float2halfPfP6__halfi,"a",@progbits
	.sectionflags	@""
	.align	4
.nv.constant0._Z10float2halfPfP6__halfi:
	.zero		916


//--------------------- .nv.constant0._Z11wmma_kernelP6__halfS0_Pf --------------------------
	.section	.nv.constant0._Z11wmma_kernelP6__halfS0_Pf,"a",@progbits
	.sectionflags	@""
	.align	4
.nv.constant0._Z11wmma_kernelP6__halfS0_Pf:
	.zero		920


//--------------------- SYMBOLS --------------------------

	.type		.nv.reservedSmem.offset0,@object
	.size		.nv.reservedSmem.offset0,0x4
